	.headerflags	@"EF_CUDA_TEXMODE_UNIFIED EF_CUDA_64BIT_ADDRESS EF_CUDA_ACCELERATORS EF_CUDA_SM90 EF_CUDA_VIRTUAL_SM(EF_CUDA_SM90)"
	.elftype	@"ET_EXEC"


//--------------------- .nv.info                  --------------------------
	.section	.nv.info,"",@"SHT_CUDA_INFO"
	.align	4


	//----- nvinfo : EIATTR_REGCOUNT
	.align		4
        /*0000*/ 	.byte	0x04, 0x2f
        /*0002*/ 	.short	(.L_3 - .L_2)
	.align		4
.L_2:
        /*0004*/ 	.word	index@(triton_poi_fused__native_batch_norm_legit_no_training_add_relu_29)
        /*0008*/ 	.word	0x00000030


	//----- nvinfo : EIATTR_MIN_STACK_SIZE
	.align		4
.L_3:
        /*000c*/ 	.byte	0x04, 0x12
        /*000e*/ 	.short	(.L_5 - .L_4)
	.align		4
.L_4:
        /*0010*/ 	.word	index@(triton_poi_fused__native_batch_norm_legit_no_training_add_relu_29)
        /*0014*/ 	.word	0x00000000


	//----- nvinfo : EIATTR_FRAME_SIZE
	.align		4
.L_5:
        /*0018*/ 	.byte	0x04, 0x11
        /*001a*/ 	.short	(.L_7 - .L_6)
	.align		4
.L_6:
        /*001c*/ 	.word	index@(triton_poi_fused__native_batch_norm_legit_no_training_add_relu_29)
        /*0020*/ 	.word	0x00000000


	//----- nvinfo : EIATTR_MIN_STACK_SIZE
	.align		4
.L_7:
        /*0024*/ 	.byte	0x04, 0x12
        /*0026*/ 	.short	(.L_9 - .L_8)
	.align		4
.L_8:
        /*0028*/ 	.word	index@(triton_poi_fused__native_batch_norm_legit_no_training_add_relu_29)
        /*002c*/ 	.word	0x00000000
.L_9:


//--------------------- .nv.info.triton_poi_fused__native_batch_norm_legit_no_training_add_relu_29 --------------------------
	.section	.nv.info.triton_poi_fused__native_batch_norm_legit_no_training_add_relu_29,"",@"SHT_CUDA_INFO"
	.sectionflags	@""
	.align	4


	//----- nvinfo : EIATTR_CUDA_API_VERSION
	.align		4
        /*0000*/ 	.byte	0x04, 0x37
        /*0002*/ 	.short	(.L_11 - .L_10)
.L_10:
        /*0004*/ 	.word	0x0000007c


	//----- nvinfo : EIATTR_KPARAM_INFO
	.align		4
.L_11:
        /*0008*/ 	.byte	0x04, 0x17
        /*000a*/ 	.short	(.L_13 - .L_12)
.L_12:
        /*000c*/ 	.word	0x00000000
        /*0010*/ 	.short	0x0008
        /*0012*/ 	.short	0x003c
        /*0014*/ 	.byte	0x00, 0xf0, 0x11, 0x00


	//----- nvinfo : EIATTR_KPARAM_INFO
	.align		4
.L_13:
        /*0018*/ 	.byte	0x04, 0x17
        /*001a*/ 	.short	(.L_15 - .L_14)
.L_14:
        /*001c*/ 	.word	0x00000000
        /*0020*/ 	.short	0x0007
        /*0022*/ 	.short	0x0038
        /*0024*/ 	.byte	0x00, 0xf0, 0x11, 0x00


	//----- nvinfo : EIATTR_KPARAM_INFO
	.align		4
.L_15:
        /*0028*/ 	.byte	0x04, 0x17
        /*002a*/ 	.short	(.L_17 - .L_16)
.L_16:
        /*002c*/ 	.word	0x00000000
        /*0030*/ 	.short	0x0006
        /*0032*/ 	.short	0x0030
        /*0034*/ 	.byte	0x00, 0xf4, 0x21, 0x00


	//----- nvinfo : EIATTR_KPARAM_INFO
	.align		4
.L_17:
        /*0038*/ 	.byte	0x04, 0x17
        /*003a*/ 	.short	(.L_19 - .L_18)
.L_18:
        /*003c*/ 	.word	0x00000000
        /*0040*/ 	.short	0x0005
        /*0042*/ 	.short	0x0028
        /*0044*/ 	.byte	0x00, 0xf4, 0x21, 0x00


	//----- nvinfo : EIATTR_KPARAM_INFO
	.align		4
.L_19:
        /*0048*/ 	.byte	0x04, 0x17
        /*004a*/ 	.short	(.L_21 - .L_20)
.L_20:
        /*004c*/ 	.word	0x00000000
        /*0050*/ 	.short	0x0004
        /*0052*/ 	.short	0x0020
        /*0054*/ 	.byte	0x00, 0xf4, 0x21, 0x00


	//----- nvinfo : EIATTR_KPARAM_INFO
	.align		4
.L_21:
        /*0058*/ 	.byte	0x04, 0x17
        /*005a*/ 	.short	(.L_23 - .L_22)
.L_22:
        /*005c*/ 	.word	0x00000000
        /*0060*/ 	.short	0x0003
        /*0062*/ 	.short	0x0018
        /*0064*/ 	.byte	0x00, 0xf4, 0x21, 0x00


	//----- nvinfo : EIATTR_KPARAM_INFO
	.align		4
.L_23:
        /*0068*/ 	.byte	0x04, 0x17
        /*006a*/ 	.short	(.L_25 - .L_24)
.L_24:
        /*006c*/ 	.word	0x00000000
        /*0070*/ 	.short	0x0002
        /*0072*/ 	.short	0x0010
        /*0074*/ 	.byte	0x00, 0xf4, 0x21, 0x00


	//----- nvinfo : EIATTR_KPARAM_INFO
	.align		4
.L_25:
        /*0078*/ 	.byte	0x04, 0x17
        /*007a*/ 	.short	(.L_27 - .L_26)
.L_26:
        /*007c*/ 	.word	0x00000000
        /*0080*/ 	.short	0x0001
        /*0082*/ 	.short	0x0008
        /*0084*/ 	.byte	0x00, 0xf4, 0x21, 0x00


	//----- nvinfo : EIATTR_KPARAM_INFO
	.align		4
.L_27:
        /*0088*/ 	.byte	0x04, 0x17
        /*008a*/ 	.short	(.L_29 - .L_28)
.L_28:
        /*008c*/ 	.word	0x00000000
        /*0090*/ 	.short	0x0000
        /*0092*/ 	.short	0x0000
        /*0094*/ 	.byte	0x00, 0xf4, 0x21, 0x00


	//----- nvinfo : EIATTR_SPARSE_MMA_MASK
	.align		4
.L_29:
        /*0098*/ 	.byte	0x03, 0x50
        /*009a*/ 	.short	0x0000


	//----- nvinfo : EIATTR_MAXREG_COUNT
	.align		4
        /*009c*/ 	.byte	0x03, 0x1b
        /*009e*/ 	.short	0x00ff


	//----- nvinfo : EIATTR_EXIT_INSTR_OFFSETS
	.align		4
        /*00a0*/ 	.byte	0x04, 0x1c
        /*00a2*/ 	.short	(.L_31 - .L_30)


	//   ....[0]....
.L_30:
        /*00a4*/ 	.word	0x000015a0


	//   ....[1]....
        /*00a8*/ 	.word	0x000015f0


	//----- nvinfo : EIATTR_REQNTID
	.align		4
.L_31:
        /*00ac*/ 	.byte	0x04, 0x10
        /*00ae*/ 	.short	(.L_33 - .L_32)
.L_32:
        /*00b0*/ 	.word	0x00000100
        /*00b4*/ 	.word	0x00000001
        /*00b8*/ 	.word	0x00000001


	//----- nvinfo : EIATTR_CBANK_PARAM_SIZE
	.align		4
.L_33:
        /*00bc*/ 	.byte	0x03, 0x19
        /*00be*/ 	.short	0x0040


	//----- nvinfo : EIATTR_PARAM_CBANK
	.align		4
        /*00c0*/ 	.byte	0x04, 0x0a
        /*00c2*/ 	.short	(.L_35 - .L_34)
	.align		4
.L_34:
        /*00c4*/ 	.word	index@(.nv.constant0.triton_poi_fused__native_batch_norm_legit_no_training_add_relu_29)
        /*00c8*/ 	.short	0x0210
        /*00ca*/ 	.short	0x0040


	//----- nvinfo : EIATTR_SW_WAR
	.align		4
.L_35:
        /*00cc*/ 	.byte	0x04, 0x36
        /*00ce*/ 	.short	(.L_37 - .L_36)
.L_36:
        /*00d0*/ 	.word	0x00000008
.L_37:


//--------------------- .nv.callgraph             --------------------------
	.section	.nv.callgraph,"",@"SHT_CUDA_CALLGRAPH"
	.align	4
	.sectionentsize	8
	.align		4
        /*0000*/ 	.word	0x00000000
	.align		4
        /*0004*/ 	.word	0xffffffff
	.align		4
        /*0008*/ 	.word	0x00000000
	.align		4
        /*000c*/ 	.word	0xfffffffe
	.align		4
        /*0010*/ 	.word	0x00000000
	.align		4
        /*0014*/ 	.word	0xfffffffd
	.align		4
        /*0018*/ 	.word	0x00000000
	.align		4
        /*001c*/ 	.word	0xfffffffc


//--------------------- .nv.constant4             --------------------------
	.section	.nv.constant4,"a",@progbits
	.align	8
	.align		8
.nv.constant4:
        /*0000*/ 	.dword	_$_str
	.align		8
        /*0008*/ 	.dword	_$_str_$_2


//--------------------- .text.triton_poi_fused__native_batch_norm_legit_no_training_add_relu_29 --------------------------
	.section	.text.triton_poi_fused__native_batch_norm_legit_no_training_add_relu_29,"ax",@progbits
	.sectionflags	@"SHF_BARRIERS=1"
	.align	128
        .global         triton_poi_fused__native_batch_norm_legit_no_training_add_relu_29
        .type           triton_poi_fused__native_batch_norm_legit_no_training_add_relu_29,@function
        .size           triton_poi_fused__native_batch_norm_legit_no_training_add_relu_29,(.L_x_1 - triton_poi_fused__native_batch_norm_legit_no_training_add_relu_29)
        .other          triton_poi_fused__native_batch_norm_legit_no_training_add_relu_29,@"STO_CUDA_ENTRY STV_DEFAULT"
triton_poi_fused__native_batch_norm_legit_no_training_add_relu_29:
.text.triton_poi_fused__native_batch_norm_legit_no_training_add_relu_29:
[----:B------:R-:W0:Y:S01]  /*0000*/  LDC R1, c[0x0][0x28] ;  /* 0x00000a00ff017b82 */ /* 0x000e220000000800 */
[----:B------:R-:W1:Y:S07]  /*0010*/  S2R R3, SR_TID.X ;  /* 0x0000000000037919 */ /* 0x000e6e0000002100 */
[----:B------:R-:W2:Y:S01]  /*0020*/  LDC.64 R24, c[0x0][0x210] ;  /* 0x00008400ff187b82 */ /* 0x000ea20000000a00 */
[----:B------:R-:W-:Y:S02]  /*0030*/  CS2R R20, SRZ ;  /* 0x0000000000147805 */ /* 0x000fe4000001ff00 */
[----:B------:R-:W-:Y:S01]  /*0040*/  CS2R R22, SRZ ;  /* 0x0000000000167805 */ /* 0x000fe2000001ff00 */
[----:B------:R-:W3:Y:S01]  /*0050*/  S2R R0, SR_CTAID.Y ;  /* 0x0000000000007919 */ /* 0x000ee20000002600 */
[----:B------:R-:W-:Y:S01]  /*0060*/  ULDC.64 UR6, c[0x0][0x208] ;  /* 0x0000820000067ab9 */ /* 0x000fe20000000a00 */
[----:B------:R-:W-:Y:S01]  /*0070*/  CS2R R12, SRZ ;  /* 0x00000000000c7805 */ /* 0x000fe2000001ff00 */
[----:B------:R-:W4:Y:S01]  /*0080*/  S2R R2, SR_CTAID.X ;  /* 0x0000000000027919 */ /* 0x000f220000002500 */
[----:B-1----:R-:W-:Y:S01]  /*0090*/  IMAD.SHL.U32 R5, R3, 0x4, RZ ;  /* 0x0000000403057824 */ /* 0x002fe200078e00ff */
[----:B------:R-:W-:Y:S01]  /*00a0*/  SHF.R.U32.HI R7, RZ, 0x6, R3 ;  /* 0x00000006ff077819 */ /* 0x000fe20000011603 */
[----:B---3--:R-:W-:-:S03]  /*00b0*/  IMAD.SHL.U32 R0, R0, 0x10, RZ ;  /* 0x0000001000007824 */ /* 0x008fc600078e00ff */
[----:B------:R-:W-:Y:S02]  /*00c0*/  LOP3.LUT R9, R5, 0xfc, RZ, 0xc0, !PT ;  /* 0x000000fc05097812 */ /* 0x000fe400078ec0ff */
[----:B------:R-:W-:Y:S02]  /*00d0*/  SGXT.U32 R7, R7, 0x2 ;  /* 0x000000020707781a */ /* 0x000fe40000000000 */
[----:B----4-:R-:W-:Y:S02]  /*00e0*/  PRMT R31, R9, 0x6540, R2 ;  /* 0x00006540091f7816 */ /* 0x010fe40000000002 */
[----:B------:R-:W-:Y:S02]  /*00f0*/  LOP3.LUT R29, R0, R7, RZ, 0xfc, !PT ;  /* 0x00000007001d7212 */ /* 0x000fe400078efcff */
[----:B------:R-:W-:Y:S02]  /*0100*/  ISETP.GE.AND P0, PT, R31, 0x800, PT ;  /* 0x000008001f00780c */ /* 0x000fe40003f06270 */
[----:B------:R-:W-:-:S02]  /*0110*/  LOP3.LUT R28, R0, 0x4, R7, 0xfe, !PT ;  /* 0x00000004001c7812 */ /* 0x000fc400078efe07 */
[C---:B------:R-:W-:Y:S01]  /*0120*/  ISETP.LT.AND P3, PT, R29.reuse, 0x10, !P0 ;  /* 0x000000101d00780c */ /* 0x040fe20004761270 */
[----:B------:R-:W-:Y:S01]  /*0130*/  IMAD R29, R29, 0x800, R31 ;  /* 0x000008001d1d7824 */ /* 0x000fe200078e021f */
[----:B------:R-:W-:-:S03]  /*0140*/  ISETP.LT.AND P2, PT, R28, 0x10, !P0 ;  /* 0x000000101c00780c */ /* 0x000fc60004741270 */
[----:B--2---:R-:W-:-:S08]  /*0150*/  IMAD.WIDE R8, R29, 0x4, R24 ;  /* 0x000000041d087825 */ /* 0x004fd000078e0218 */
[----:B------:R1:W2:Y:S01]  /*0160*/  @P3 LDG.E.EL.128 R20, desc[UR6][R8.64] ;  /* 0x0000000608143981 */ /* 0x0002a2000c2e1d00 */
[----:B------:R-:W-:Y:S01]  /*0170*/  IMAD R28, R28, 0x800, R31 ;  /* 0x000008001c1c7824 */ /* 0x000fe200078e021f */
[----:B------:R-:W-:Y:S02]  /*0180*/  CS2R R14, SRZ ;  /* 0x00000000000e7805 */ /* 0x000fe4000001ff00 */
[----:B------:R-:W-:Y:S01]  /*0190*/  LOP3.LUT R6, R0, 0x8, R7, 0xfe, !PT ;  /* 0x0000000800067812 */ /* 0x000fe200078efe07 */
[----:B------:R-:W-:-:S03]  /*01a0*/  IMAD.WIDE R10, R28, 0x4, R24 ;  /* 0x000000041c0a7825 */ /* 0x000fc600078e0218 */
[C---:B------:R-:W-:Y:S02]  /*01b0*/  ISETP.LT.AND P1, PT, R6.reuse, 0x10, !P0 ;  /* 0x000000100600780c */ /* 0x040fe40004721270 */
[----:B------:R3:W4:Y:S01]  /*01c0*/  @P2 LDG.E.EL.128 R12, desc[UR6][R10.64] ;  /* 0x000000060a0c2981 */ /* 0x000722000c2e1d00 */
[----:B------:R-:W-:Y:S01]  /*01d0*/  IMAD R6, R6, 0x800, R31 ;  /* 0x0000080006067824 */ /* 0x000fe200078e021f */
[----:B------:R-:W-:Y:S02]  /*01e0*/  CS2R R16, SRZ ;  /* 0x0000000000107805 */ /* 0x000fe4000001ff00 */
[----:B------:R-:W-:Y:S02]  /*01f0*/  CS2R R18, SRZ ;  /* 0x0000000000127805 */ /* 0x000fe4000001ff00 */
[----:B------:R-:W-:Y:S01]  /*0200*/  LOP3.LUT R4, R0, 0xc, R7, 0xfe, !PT ;  /* 0x0000000c00047812 */ /* 0x000fe200078efe07 */
[----:B------:R-:W-:-:S03]  /*0210*/  IMAD.WIDE R26, R6, 0x4, R24 ;  /* 0x00000004061a7825 */ /* 0x000fc600078e0218 */
[C---:B------:R-:W-:Y:S02]  /*0220*/  ISETP.LT.AND P0, PT, R4.reuse, 0x10, !P0 ;  /* 0x000000100400780c */ /* 0x040fe40004701270 */
[----:B------:R5:W4:Y:S01]  /*0230*/  @P1 LDG.E.EL.128 R16, desc[UR6][R26.64] ;  /* 0x000000061a101981 */ /* 0x000b22000c2e1d00 */
[----:B------:R-:W-:Y:S01]  /*0240*/  IMAD R4, R4, 0x800, R31 ;  /* 0x0000080004047824 */ /* 0x000fe200078e021f */
[----:B-1----:R-:W-:Y:S02]  /*0250*/  CS2R R8, SRZ ;  /* 0x0000000000087805 */ /* 0x002fe4000001ff00 */
[----:B---3--:R-:W-:Y:S01]  /*0260*/  CS2R R10, SRZ ;  /* 0x00000000000a7805 */ /* 0x008fe2000001ff00 */
[----:B------:R-:W1:Y:S01]  /*0270*/  S2UR UR5, SR_CgaCtaId ;  /* 0x00000000000579c3 */ /* 0x000e620000008800 */
[----:B------:R-:W-:-:S05]  /*0280*/  IMAD.WIDE R24, R4, 0x4, R24 ;  /* 0x0000000404187825 */ /* 0x000fca00078e0218 */
[----:B------:R3:W4:Y:S01]  /*0290*/  @P0 LDG.E.EL.128 R8, desc[UR6][R24.64] ;  /* 0x0000000618080981 */ /* 0x000722000c2e1d00 */
[----:B------:R-:W-:Y:S01]  /*02a0*/  SHF.R.U32.HI R7, RZ, 0x8, R5 ;  /* 0x00000008ff077819 */ /* 0x000fe20000011605 */
[----:B------:R-:W-:Y:S01]  /*02b0*/  UMOV UR4, 0x400 ;  /* 0x0000040000047882 */ /* 0x000fe20000000000 */
[----:B------:R-:W-:Y:S01]  /*02c0*/  LOP3.LUT R34, R5, 0x3fc, RZ, 0xc0, !PT ;  /* 0x000003fc05227812 */ /* 0x000fe200078ec0ff */
[----:B------:R-:W3:Y:S01]  /*02d0*/  LDC.64 R30, c[0x0][0x220] ;  /* 0x00008800ff1e7b82 */ /* 0x000ee20000000a00 */
[----:B-----5:R-:W-:Y:S02]  /*02e0*/  SGXT.U32 R26, R7, 0x2 ;  /* 0x00000002071a781a */ /* 0x020fe40000000000 */
[----:B------:R-:W-:Y:S02]  /*02f0*/  CS2R R38, SRZ ;  /* 0x0000000000267805 */ /* 0x000fe4000001ff00 */
[----:B------:R-:W-:Y:S02]  /*0300*/  PRMT R35, R3, 0x6540, R2 ;  /* 0x0000654003237816 */ /* 0x000fe40000000002 */
[----:B------:R-:W-:-:S02]  /*0310*/  LOP3.LUT R7, R26, 0x3fc, R5, 0xf8, !PT ;  /* 0x000003fc1a077812 */ /* 0x000fc400078ef805 */
[----:B------:R-:W-:Y:S01]  /*0320*/  ISETP.GE.AND P4, PT, R35, 0x800, PT ;  /* 0x000008002300780c */ /* 0x000fe20003f86270 */
[----:B-1----:R-:W-:-:S06]  /*0330*/  UPRMT UR4, UR5, 0x654, UR4 ;  /* 0x0000065405047896 */ /* 0x002fcc0008000004 */
[----:B------:R-:W-:Y:S02]  /*0340*/  LEA R27, R26, UR4, 0x2 ;  /* 0x000000041a1b7c11 */ /* 0x000fe4000f8e10ff */
[----:B------:R-:W-:Y:S02]  /*0350*/  LEA R41, R7, UR4, 0x2 ;  /* 0x0000000407297c11 */ /* 0x000fe4000f8e10ff */
[----:B------:R-:W-:Y:S01]  /*0360*/  LEA R34, R34, R27, 0x2 ;  /* 0x0000001b22227211 */ /* 0x000fe200078e10ff */
[----:B0--3--:R-:W-:Y:S01]  /*0370*/  IMAD.WIDE R30, R35, 0x4, R30 ;  /* 0x00000004231e7825 */ /* 0x009fe200078e021e */
[----:B------:R-:W-:-:S04]  /*0380*/  LOP3.LUT R7, R3, 0xff, RZ, 0xc0, !PT ;  /* 0x000000ff03077812 */ /* 0x000fc800078ec0ff */
[----:B------:R-:W-:Y:S01]  /*0390*/  LEA R7, R7, UR4, 0x2 ;  /* 0x0000000407077c11 */ /* 0x000fe2000f8e10ff */
[----:B--2---:R-:W-:Y:S04]  /*03a0*/  STS [R41], R20 ;  /* 0x0000001429007388 */ /* 0x004fe80000000800 */
[----:B------:R-:W-:Y:S04]  /*03b0*/  STS [R34+0x4], R21 ;  /* 0x0000041522007388 */ /* 0x000fe80000000800 */
[----:B------:R-:W-:Y:S04]  /*03c0*/  STS [R34+0x8], R22 ;  /* 0x0000081622007388 */ /* 0x000fe80000000800 */
[----:B------:R-:W-:Y:S01]  /*03d0*/  STS [R34+0xc], R23 ;  /* 0x00000c1722007388 */ /* 0x000fe20000000800 */
[----:B------:R-:W-:Y:S06]  /*03e0*/  BAR.SYNC.DEFER_BLOCKING 0x0 ;  /* 0x0000000000007b1d */ /* 0x000fec0000010000 */
[----:B------:R-:W-:Y:S04]  /*03f0*/  LDS R27, [R7] ;  /* 0x00000000071b7984 */ /* 0x000fe80000000800 */
[----:B------:R-:W-:Y:S04]  /*0400*/  LDS R26, [R7+0x404] ;  /* 0x00040400071a7984 */ /* 0x000fe80000000800 */
[----:B------:R-:W-:Y:S04]  /*0410*/  LDS R24, [R7+0x808] ;  /* 0x0008080007187984 */ /* 0x000fe80000000800 */
[----:B------:R-:W-:Y:S01]  /*0420*/  LDS R25, [R7+0xc0c] ;  /* 0x000c0c0007197984 */ /* 0x000fe20000000800 */
[----:B------:R-:W-:Y:S06]  /*0430*/  BAR.SYNC.DEFER_BLOCKING 0x0 ;  /* 0x0000000000007b1d */ /* 0x000fec0000010000 */
[----:B----4-:R-:W-:Y:S04]  /*0440*/  STS [R41], R12 ;  /* 0x0000000c29007388 */ /* 0x010fe80000000800 */
[----:B------:R0:W-:Y:S04]  /*0450*/  STS [R34+0x4], R13 ;  /* 0x0000040d22007388 */ /* 0x0001e80000000800 */
[----:B------:R-:W-:Y:S04]  /*0460*/  STS [R34+0x8], R14 ;  /* 0x0000080e22007388 */ /* 0x000fe80000000800 */
[----:B------:R1:W-:Y:S01]  /*0470*/  STS [R34+0xc], R15 ;  /* 0x00000c0f22007388 */ /* 0x0003e20000000800 */
[----:B0-----:R-:W0:Y:S08]  /*0480*/  LDC.64 R12, c[0x0][0x218] ;  /* 0x00008600ff0c7b82 */ /* 0x001e300000000a00 */
[----:B------:R-:W-:Y:S08]  /*0490*/  BAR.SYNC.DEFER_BLOCKING 0x0 ;  /* 0x0000000000007b1d */ /* 0x000ff00000010000 */
[----:B-1----:R-:W1:Y:S01]  /*04a0*/  LDC.64 R14, c[0x0][0x228] ;  /* 0x00008a00ff0e7b82 */ /* 0x002e620000000a00 */
[----:B------:R-:W-:Y:S04]  /*04b0*/  LDS R21, [R7] ;  /* 0x0000000007157984 */ /* 0x000fe80000000800 */
[----:B------:R-:W-:Y:S04]  /*04c0*/  LDS R20, [R7+0x404] ;  /* 0x0004040007147984 */ /* 0x000fe80000000800 */
[----:B------:R-:W-:Y:S04]  /*04d0*/  LDS R23, [R7+0x808] ;  /* 0x0008080007177984 */ /* 0x000fe80000000800 */
[----:B------:R-:W-:Y:S01]  /*04e0*/  LDS R22, [R7+0xc0c] ;  /* 0x000c0c0007167984 */ /* 0x000fe20000000800 */
[----:B------:R-:W-:Y:S06]  /*04f0*/  BAR.SYNC.DEFER_BLOCKING 0x0 ;  /* 0x0000000000007b1d */ /* 0x000fec0000010000 */
[----:B------:R-:W-:Y:S04]  /*0500*/  STS [R41], R16 ;  /* 0x0000001029007388 */ /* 0x000fe80000000800 */
[----:B------:R0:W-:Y:S04]  /*0510*/  STS [R34+0x4], R17 ;  /* 0x0000041122007388 */ /* 0x0001e80000000800 */
[----:B------:R-:W-:Y:S04]  /*0520*/  STS [R34+0x8], R18 ;  /* 0x0000081222007388 */ /* 0x000fe80000000800 */
[----:B------:R-:W-:Y:S01]  /*0530*/  STS [R34+0xc], R19 ;  /* 0x00000c1322007388 */ /* 0x000fe20000000800 */
[----:B------:R-:W-:Y:S06]  /*0540*/  BAR.SYNC.DEFER_BLOCKING 0x0 ;  /* 0x0000000000007b1d */ /* 0x000fec0000010000 */
[----:B------:R-:W-:Y:S04]  /*0550*/  LDS R33, [R7] ;  /* 0x0000000007217984 */ /* 0x000fe80000000800 */
[----:B------:R-:W2:Y:S04]  /*0560*/  LDS R36, [R7+0x404] ;  /* 0x0004040007247984 */ /* 0x000ea80000000800 */
[----:B------:R-:W-:Y:S04]  /*0570*/  LDS R37, [R7+0x808] ;  /* 0x0008080007257984 */ /* 0x000fe80000000800 */
[----:B------:R-:W3:Y:S01]  /*0580*/  LDS R32, [R7+0xc0c] ;  /* 0x000c0c0007207984 */ /* 0x000ee20000000800 */
[----:B------:R-:W-:Y:S06]  /*0590*/  BAR.SYNC.DEFER_BLOCKING 0x0 ;  /* 0x0000000000007b1d */ /* 0x000fec0000010000 */
[----:B------:R-:W-:Y:S04]  /*05a0*/  STS [R41], R8 ;  /* 0x0000000829007388 */ /* 0x000fe80000000800 */
[----:B------:R4:W-:Y:S04]  /*05b0*/  STS [R34+0x4], R9 ;  /* 0x0000040922007388 */ /* 0x0009e80000000800 */
[----:B------:R-:W-:Y:S04]  /*05c0*/  STS [R34+0x8], R10 ;  /* 0x0000080a22007388 */ /* 0x000fe80000000800 */
[----:B------:R5:W-:Y:S01]  /*05d0*/  STS [R34+0xc], R11 ;  /* 0x00000c0b22007388 */ /* 0x000be20000000800 */
[----:B------:R-:W-:Y:S06]  /*05e0*/  BAR.SYNC.DEFER_BLOCKING 0x0 ;  /* 0x0000000000007b1d */ /* 0x000fec0000010000 */
[----:B------:R2:W3:Y:S01]  /*05f0*/  @!P4 LDG.E.EL R38, desc[UR6][R30.64] ;  /* 0x000000061e26c981 */ /* 0x0004e2000c2e1900 */
[----:B0-----:R-:W-:-:S02]  /*0600*/  IMAD.WIDE R16, R35, 0x4, R12 ;  /* 0x0000000423107825 */ /* 0x001fc400078e020c */
[----:B------:R-:W0:Y:S02]  /*0610*/  LDC.64 R12, c[0x0][0x230] ;  /* 0x00008c00ff0c7b82 */ /* 0x000e240000000a00 */
[C---:B-1----:R-:W-:Y:S01]  /*0620*/  IMAD.WIDE R14, R35.reuse, 0x4, R14 ;  /* 0x00000004230e7825 */ /* 0x042fe200078e020e */
[----:B------:R1:W3:Y:S01]  /*0630*/  @!P4 LDG.E.EL R39, desc[UR6][R16.64] ;  /* 0x000000061027c981 */ /* 0x0002e2000c2e1900 */
[----:B----4-:R-:W-:Y:S02]  /*0640*/  CS2R R8, SRZ ;  /* 0x0000000000087805 */ /* 0x010fe4000001ff00 */
[----:B-----5:R-:W-:Y:S01]  /*0650*/  CS2R R10, SRZ ;  /* 0x00000000000a7805 */ /* 0x020fe2000001ff00 */
[----:B------:R-:W4:Y:S01]  /*0660*/  LDS R44, [R7] ;  /* 0x00000000072c7984 */ /* 0x000f220000000800 */
[----:B--2---:R-:W2:Y:S03]  /*0670*/  LDC.64 R30, c[0x0][0x238] ;  /* 0x00008e00ff1e7b82 */ /* 0x004ea60000000a00 */
[----:B------:R-:W5:Y:S04]  /*0680*/  LDS R40, [R7+0x404] ;  /* 0x0004040007287984 */ /* 0x000f680000000800 */
[----:B------:R-:W1:Y:S04]  /*0690*/  LDS R41, [R7+0x808] ;  /* 0x0008080007297984 */ /* 0x000e680000000800 */
[----:B------:R-:W1:Y:S01]  /*06a0*/  LDS R42, [R7+0xc0c] ;  /* 0x000c0c00072a7984 */ /* 0x000e620000000800 */
[----:B0-----:R-:W-:Y:S01]  /*06b0*/  IMAD.WIDE R12, R35, 0x4, R12 ;  /* 0x00000004230c7825 */ /* 0x001fe200078e020c */
[----:B------:R-:W-:-:S06]  /*06c0*/  CS2R R34, SRZ ;  /* 0x0000000000227805 */ /* 0x000fcc000001ff00 */
[----:B------:R0:W4:Y:S04]  /*06d0*/  @!P4 LDG.E.EL R35, desc[UR6][R14.64] ;  /* 0x000000060e23c981 */ /* 0x000128000c2e1900 */
[----:B------:R5:W4:Y:S01]  /*06e0*/  @!P4 LDG.E.EL R34, desc[UR6][R12.64] ;  /* 0x000000060c22c981 */ /* 0x000b22000c2e1900 */
[----:B-1----:R-:W-:Y:S02]  /*06f0*/  IMAD.MOV.U32 R17, RZ, RZ, 0x3e800000 ;  /* 0x3e800000ff117424 */ /* 0x002fe400078e00ff */
[----:B--2---:R-:W-:Y:S01]  /*0700*/  IMAD.WIDE R18, R29, 0x4, R30 ;  /* 0x000000041d127825 */ /* 0x004fe200078e021e */
[----:B0-----:R-:W-:-:S03]  /*0710*/  CS2R R14, SRZ ;  /* 0x00000000000e7805 */ /* 0x001fc6000001ff00 */
[----:B------:R-:W-:Y:S01]  /*0720*/  IMAD.WIDE R28, R28, 0x4, R30 ;  /* 0x000000041c1c7825 */ /* 0x000fe200078e021e */
[----:B------:R0:W2:Y:S01]  /*0730*/  @P3 LDG.E.EL.128 R8, desc[UR6][R18.64] ;  /* 0x0000000612083981 */ /* 0x0000a2000c2e1d00 */
[----:B-----5:R-:W-:-:S06]  /*0740*/  CS2R R12, SRZ ;  /* 0x00000000000c7805 */ /* 0x020fcc000001ff00 */
[----:B------:R1:W5:Y:S01]  /*0750*/  @P2 LDG.E.EL.128 R12, desc[UR6][R28.64] ;  /* 0x000000061c0c2981 */ /* 0x000362000c2e1d00 */
[----:B0-----:R-:W-:Y:S01]  /*0760*/  CS2R R18, SRZ ;  /* 0x0000000000127805 */ /* 0x001fe2000001ff00 */
[----:B-1----:R-:W-:-:S04]  /*0770*/  IMAD.WIDE R28, R6, 0x4, R30 ;  /* 0x00000004061c7825 */ /* 0x002fc800078e021e */
[----:B------:R-:W-:-:S04]  /*0780*/  IMAD.WIDE R30, R4, 0x4, R30 ;  /* 0x00000004041e7825 */ /* 0x000fc800078e021e */
[----:B---3--:R-:W-:-:S04]  /*0790*/  FADD R38, R38, 9.9999997473787516356e-06 ;  /* 0x3727c5ac26267421 */ /* 0x008fc80000000000 */
[----:B------:R-:W0:Y:S02]  /*07a0*/  MUFU.SQRT R43, R38 ;  /* 0x00000026002b7308 */ /* 0x000e240000002000 */
[C---:B0-----:R-:W-:Y:S02]  /*07b0*/  FSETP.GT.AND P4, PT, R43.reuse, 8.50705917302346158658e+37, PT ;  /* 0x7e8000002b00780b */ /* 0x041fe40003f84000 */
[----:B------:R-:W-:-:S11]  /*07c0*/  FSETP.GEU.AND P5, PT, R43, 1.175494350822287508e-38, PT ;  /* 0x008000002b00780b */ /* 0x000fd60003fae000 */
[----:B------:R-:W-:-:S04]  /*07d0*/  @P4 FMUL R43, R43, 0.25 ;  /* 0x3e8000002b2b4820 */ /* 0x000fc80000400000 */
[----:B------:R-:W-:-:S04]  /*07e0*/  @!P5 FMUL R43, R43, 16777216 ;  /* 0x4b8000002b2bd820 */ /* 0x000fc80000400000 */
[----:B------:R-:W0:Y:S01]  /*07f0*/  MUFU.RCP R38, R43 ;  /* 0x0000002b00267308 */ /* 0x000e220000001000 */
[----:B------:R-:W-:-:S05]  /*0800*/  FSEL R17, R17, 1, P4 ;  /* 0x3f80000011117808 */ /* 0x000fca0002000000 */
[----:B------:R-:W-:Y:S01]  /*0810*/  @!P5 FMUL R17, R17, 16777216 ;  /* 0x4b8000001111d820 */ /* 0x000fe20000400000 */
[----:B------:R-:W-:-:S03]  /*0820*/  FADD R45, R36, -R39 ;  /* 0x80000027242d7221 */ /* 0x000fc60000000000 */
[----:B0-----:R-:W-:Y:S01]  /*0830*/  FMUL R38, R38, R17 ;  /* 0x0000001126267220 */ /* 0x001fe20000400000 */
[----:B------:R-:W-:Y:S01]  /*0840*/  CS2R R16, SRZ ;  /* 0x0000000000107805 */ /* 0x000fe2000001ff00 */
[--C-:B------:R-:W-:Y:S01]  /*0850*/  FADD R43, R32, -R39.reuse ;  /* 0x80000027202b7221 */ /* 0x100fe20000000000 */
[--C-:B------:R-:W-:Y:S01]  /*0860*/  FADD R6, R22, -R39.reuse ;  /* 0x8000002716067221 */ /* 0x100fe20000000000 */
[--C-:B------:R-:W-:Y:S01]  /*0870*/  FADD R32, R23, -R39.reuse ;  /* 0x8000002717207221 */ /* 0x100fe20000000000 */
[--C-:B------:R-:W-:Y:S02]  /*0880*/  FADD R36, R20, -R39.reuse ;  /* 0x8000002714247221 */ /* 0x100fe40000000000 */
[----:B------:R0:W3:Y:S01]  /*0890*/  @P1 LDG.E.EL.128 R16, desc[UR6][R28.64] ;  /* 0x000000061c101981 */ /* 0x0000e2000c2e1d00 */
[----:B------:R-:W-:Y:S01]  /*08a0*/  CS2R R22, SRZ ;  /* 0x0000000000167805 */ /* 0x000fe2000001ff00 */
[----:B0-----:R-:W-:Y:S01]  /*08b0*/  FADD R29, R21, -R39 ;  /* 0x80000027151d7221 */ /* 0x001fe20000000000 */
[----:B------:R-:W-:-:S06]  /*08c0*/  CS2R R20, SRZ ;  /* 0x0000000000147805 */ /* 0x000fcc000001ff00 */
[----:B------:R0:W3:Y:S01]  /*08d0*/  @P0 LDG.E.EL.128 R20, desc[UR6][R30.64] ;  /* 0x000000061e140981 */ /* 0x0000e2000c2e1d00 */
[--C-:B------:R-:W-:Y:S01]  /*08e0*/  FADD R25, R25, -R39.reuse ;  /* 0x8000002719197221 */ /* 0x100fe20000000000 */
[--C-:B------:R-:W-:Y:S01]  /*08f0*/  FADD R24, R24, -R39.reuse ;  /* 0x8000002718187221 */ /* 0x100fe20000000000 */
[--C-:B------:R-:W-:Y:S01]  /*0900*/  FADD R26, R26, -R39.reuse ;  /* 0x800000271a1a7221 */ /* 0x100fe20000000000 */
[----:B------:R-:W-:Y:S01]  /*0910*/  FADD R27, R27, -R39 ;  /* 0x800000271b1b7221 */ /* 0x000fe20000000000 */
[-C--:B------:R-:W-:Y:S01]  /*0920*/  FMUL R25, R25, R38.reuse ;  /* 0x0000002619197220 */ /* 0x080fe20000400000 */
[-C--:B------:R-:W-:Y:S01]  /*0930*/  FMUL R24, R24, R38.reuse ;  /* 0x0000002618187220 */ /* 0x080fe20000400000 */
[-C--:B------:R-:W-:Y:S01]  /*0940*/  FMUL R26, R26, R38.reuse ;  /* 0x000000261a1a7220 */ /* 0x080fe20000400000 */
[-C--:B------:R-:W-:Y:S01]  /*0950*/  FMUL R4, R27, R38.reuse ;  /* 0x000000261b047220 */ /* 0x080fe20000400000 */
[-CC-:B----4-:R-:W-:Y:S01]  /*0960*/  FFMA R28, R25, R35.reuse, R34.reuse ;  /* 0x00000023191c7223 */ /* 0x190fe20000000022 */
[----:B------:R-:W-:Y:S01]  /*0970*/  BAR.SYNC.DEFER_BLOCKING 0x0 ;  /* 0x0000000000007b1d */ /* 0x000fe20000010000 */
[-CC-:B------:R-:W-:Y:S01]  /*0980*/  FFMA R26, R26, R35.reuse, R34.reuse ;  /* 0x000000231a1a7223 */ /* 0x180fe20000000022 */
[-CC-:B------:R-:W-:Y:S01]  /*0990*/  FFMA R4, R4, R35.reuse, R34.reuse ;  /* 0x0000002304047223 */ /* 0x180fe20000000022 */
[----:B------:R-:W-:Y:S01]  /*09a0*/  FFMA R24, R24, R35, R34 ;  /* 0x0000002318187223 */ /* 0x000fe20000000022 */
[----:B------:R-:W-:Y:S01]  /*09b0*/  FMUL R29, R29, R38 ;  /* 0x000000261d1d7220 */ /* 0x000fe20000400000 */
[----:B------:R-:W-:-:S03]  /*09c0*/  SHF.R.U32.HI R25, RZ, 0x8, R5 ;  /* 0x00000008ff197819 */ /* 0x000fc60000011605 */
[-CC-:B0-----:R-:W-:Y:S01]  /*09d0*/  FFMA R30, R29, R35.reuse, R34.reuse ;  /* 0x000000231d1e7223 */ /* 0x181fe20000000022 */
[----:B------:R-:W-:Y:S01]  /*09e0*/  IMAD.SHL.U32 R29, R3, 0x4, RZ ;  /* 0x00000004031d7824 */ /* 0x000fe200078e00ff */
[----:B------:R-:W-:Y:S01]  /*09f0*/  SGXT.U32 R25, R25, 0x2 ;  /* 0x000000021919781a */ /* 0x000fe20000000000 */
[----:B------:R-:W-:Y:S04]  /*0a00*/  STS [R7], R4 ;  /* 0x0000000407007388 */ /* 0x000fe80000000800 */
[----:B------:R-:W-:Y:S04]  /*0a10*/  STS [R7+0x404], R26 ;  /* 0x0004041a07007388 */ /* 0x000fe80000000800 */
[----:B------:R-:W-:Y:S04]  /*0a20*/  STS [R7+0x808], R24 ;  /* 0x0008081807007388 */ /* 0x000fe80000000800 */
[----:B------:R-:W-:Y:S01]  /*0a30*/  STS [R7+0xc0c], R28 ;  /* 0x000c0c1c07007388 */ /* 0x000fe20000000800 */
[--C-:B------:R-:W-:Y:S01]  /*0a40*/  FADD R37, R37, -R39.reuse ;  /* 0x8000002725257221 */ /* 0x100fe20000000000 */
[--C-:B------:R-:W-:Y:S01]  /*0a50*/  FADD R33, R33, -R39.reuse ;  /* 0x8000002721217221 */ /* 0x100fe20000000000 */
[--C-:B------:R-:W-:Y:S01]  /*0a60*/  FADD R44, R44, -R39.reuse ;  /* 0x800000272c2c7221 */ /* 0x100fe20000000000 */
[--C-:B------:R-:W-:Y:S01]  /*0a70*/  FADD R40, R40, -R39.reuse ;  /* 0x8000002728287221 */ /* 0x100fe20000000000 */
[--C-:B------:R-:W-:Y:S01]  /*0a80*/  FADD R41, R41, -R39.reuse ;  /* 0x8000002729297221 */ /* 0x100fe20000000000 */
[----:B------:R-:W-:Y:S01]  /*0a90*/  FADD R39, R42, -R39 ;  /* 0x800000272a277221 */ /* 0x000fe20000000000 */
[----:B------:R-:W-:Y:S01]  /*0aa0*/  LOP3.LUT R25, R25, 0x3fc, R29, 0xf8, !PT ;  /* 0x000003fc19197812 */ /* 0x000fe200078ef81d */
[-C--:B------:R-:W-:Y:S01]  /*0ab0*/  FMUL R36, R36, R38.reuse ;  /* 0x0000002624247220 */ /* 0x080fe20000400000 */
        /* <DEDUP_REMOVED lines=9> */
[----:B------:R-:W-:Y:S01]  /*0b50*/  FMUL R39, R39, R38 ;  /* 0x0000002627277220 */ /* 0x000fe20000400000 */
[----:B------:R-:W-:Y:S01]  /*0b60*/  LEA R25, R25, UR4, 0x2 ;  /* 0x0000000419197c11 */ /* 0x000fe2000f8e10ff */
[----:B------:R-:W-:Y:S01]  /*0b70*/  BAR.SYNC.DEFER_BLOCKING 0x0 ;  /* 0x0000000000007b1d */ /* 0x000fe20000010000 */
[-CC-:B------:R-:W-:Y:S01]  /*0b80*/  FFMA R36, R36, R35.reuse, R34.reuse ;  /* 0x0000002324247223 */ /* 0x180fe20000000022 */
        /* <DEDUP_REMOVED lines=9> */
[----:B------:R-:W-:Y:S01]  /*0c20*/  FFMA R34, R39, R35, R34 ;  /* 0x0000002327227223 */ /* 0x000fe20000000022 */
[----:B------:R-:W-:Y:S04]  /*0c30*/  LDS R29, [R25+0xc] ;  /* 0x00000c00191d7984 */ /* 0x000fe80000000800 */
[----:B------:R-:W-:Y:S04]  /*0c40*/  LDS R37, [R25+0x8] ;  /* 0x0000080019257984 */ /* 0x000fe80000000800 */
[----:B------:R-:W-:Y:S04]  /*0c50*/  LDS R35, [R25+0x4] ;  /* 0x0000040019237984 */ /* 0x000fe80000000800 */
[----:B------:R-:W2:Y:S01]  /*0c60*/  LDS R33, [R25] ;  /* 0x0000000019217984 */ /* 0x000ea20000000800 */
[----:B------:R-:W-:Y:S06]  /*0c70*/  BAR.SYNC.DEFER_BLOCKING 0x0 ;  /* 0x0000000000007b1d */ /* 0x000fec0000010000 */
[----:B------:R0:W-:Y:S04]  /*0c80*/  STS [R7], R30 ;  /* 0x0000001e07007388 */ /* 0x0001e80000000800 */
[----:B------:R-:W-:Y:S04]  /*0c90*/  STS [R7+0x404], R36 ;  /* 0x0004042407007388 */ /* 0x000fe80000000800 */
[----:B------:R-:W-:Y:S04]  /*0ca0*/  STS [R7+0x808], R32 ;  /* 0x0008082007007388 */ /* 0x000fe80000000800 */
[----:B------:R-:W-:Y:S01]  /*0cb0*/  STS [R7+0xc0c], R6 ;  /* 0x000c0c0607007388 */ /* 0x000fe20000000800 */
[----:B------:R-:W-:Y:S06]  /*0cc0*/  BAR.SYNC.DEFER_BLOCKING 0x0 ;  /* 0x0000000000007b1d */ /* 0x000fec0000010000 */
[----:B------:R-:W-:Y:S04]  /*0cd0*/  LDS R24, [R25+0xc] ;  /* 0x00000c0019187984 */ /* 0x000fe80000000800 */
[----:B------:R-:W-:Y:S04]  /*0ce0*/  LDS R43, [R25+0x8] ;  /* 0x00000800192b7984 */ /* 0x000fe80000000800 */
[----:B------:R-:W5:Y:S04]  /*0cf0*/  LDS R4, [R25+0x4] ;  /* 0x0000040019047984 */ /* 0x000f680000000800 */
[----:B------:R-:W1:Y:S01]  /*0d00*/  LDS R39, [R25] ;  /* 0x0000000019277984 */ /* 0x000e620000000800 */
        /* <DEDUP_REMOVED lines=8> */
[----:B------:R-:W-:Y:S04]  /*0d90*/  LDS R6, [R25+0x4] ;  /* 0x0000040019067984 */ /* 0x000fe80000000800 */
[----:B------:R-:W3:Y:S01]  /*0da0*/  LDS R45, [R25] ;  /* 0x00000000192d7984 */ /* 0x000ee20000000800 */
[----:B------:R-:W-:Y:S01]  /*0db0*/  BAR.SYNC.DEFER_BLOCKING 0x0 ;  /* 0x0000000000007b1d */ /* 0x000fe20000010000 */
[----:B0-----:R-:W-:Y:S01]  /*0dc0*/  IMAD.SHL.U32 R30, R3, 0x40, RZ ;  /* 0x00000040031e7824 */ /* 0x001fe200078e00ff */
[----:B----4-:R-:W-:-:S04]  /*0dd0*/  SHF.R.U32.HI R38, RZ, 0x6, R3 ;  /* 0x00000006ff267819 */ /* 0x010fc80000011603 */
[----:B------:R0:W-:Y:S04]  /*0de0*/  STS [R7], R27 ;  /* 0x0000001b07007388 */ /* 0x0001e80000000800 */
[----:B------:R-:W-:Y:S04]  /*0df0*/  STS [R7+0x404], R31 ;  /* 0x0004041f07007388 */ /* 0x000fe80000000800 */
[----:B------:R-:W-:Y:S04]  /*0e00*/  STS [R7+0x808], R41 ;  /* 0x0008082907007388 */ /* 0x000fe80000000800 */
[----:B------:R4:W-:Y:S01]  /*0e10*/  STS [R7+0xc0c], R34 ;  /* 0x000c0c2207007388 */ /* 0x0009e20000000800 */
[----:B------:R-:W-:Y:S01]  /*0e20*/  BAR.SYNC.DEFER_BLOCKING 0x0 ;  /* 0x0000000000007b1d */ /* 0x000fe20000010000 */
[----:B------:R-:W-:-:S02]  /*0e30*/  LOP3.LUT R30, R30, 0xfc0, RZ, 0xc0, !PT ;  /* 0x00000fc01e1e7812 */ /* 0x000fc400078ec0ff */
[----:B------:R-:W-:-:S03]  /*0e40*/  SGXT.U32 R38, R38, 0x2 ;  /* 0x000000022626781a */ /* 0x000fc60000000000 */
[C---:B0-----:R-:W-:Y:S01]  /*0e50*/  VIADD R27, R30.reuse, UR4 ;  /* 0x000000041e1b7c36 */ /* 0x041fe20008000000 */
[----:B------:R-:W-:Y:S01]  /*0e60*/  LOP3.LUT R38, R30, R38, RZ, 0xfc, !PT ;  /* 0x000000261e267212 */ /* 0x000fe200078efcff */
[----:B------:R-:W0:Y:S04]  /*0e70*/  LDS R31, [R25] ;  /* 0x00000000191f7984 */ /* 0x000e280000000800 */
[----:B------:R-:W0:Y:S04]  /*0e80*/  LDS R36, [R25+0x8] ;  /* 0x0000080019247984 */ /* 0x000e280000000800 */
[----:B------:R-:W0:Y:S04]  /*0e90*/  LDS R32, [R25+0x4] ;  /* 0x0000040019207984 */ /* 0x000e280000000800 */
[----:B------:R-:W0:Y:S01]  /*0ea0*/  LDS R30, [R25+0xc] ;  /* 0x00000c00191e7984 */ /* 0x000e220000000800 */
[C---:B--2---:R-:W-:Y:S01]  /*0eb0*/  FSETP.GEU.AND P6, PT, R33.reuse, -R8, PT ;  /* 0x800000082100720b */ /* 0x044fe20003fce000 */
[----:B------:R-:W-:Y:S01]  /*0ec0*/  FADD R8, R33, R8 ;  /* 0x0000000821087221 */ /* 0x000fe20000000000 */
[C---:B-----5:R-:W-:Y:S01]  /*0ed0*/  FSETP.GEU.AND P0, PT, R4.reuse, -R13, PT ;  /* 0x8000000d0400720b */ /* 0x060fe20003f0e000 */
[----:B----4-:R-:W2:Y:S01]  /*0ee0*/  S2R R7, SR_TID.X ;  /* 0x0000000000077919 */ /* 0x010ea20000002100 */
[----:B------:R-:W-:-:S02]  /*0ef0*/  FADD R13, R4, R13 ;  /* 0x0000000d040d7221 */ /* 0x000fc40000000000 */
[----:B------:R-:W-:Y:S02]  /*0f00*/  FSEL R4, R8, RZ, P6 ;  /* 0x000000ff08047208 */ /* 0x000fe40003000000 */
[C---:B-1----:R-:W-:Y:S01]  /*0f10*/  FSETP.GEU.AND P6, PT, R39.reuse, -R12, PT ;  /* 0x8000000c2700720b */ /* 0x042fe20003fce000 */
[----:B------:R-:W-:Y:S01]  /*0f20*/  FADD R12, R39, R12 ;  /* 0x0000000c270c7221 */ /* 0x000fe20000000000 */
[----:B------:R-:W-:-:S04]  /*0f30*/  FSETP.GEU.AND P4, PT, R37, -R10, PT ;  /* 0x8000000a2500720b */ /* 0x000fc80003f8e000 */
[----:B------:R-:W-:Y:S02]  /*0f40*/  FSEL R12, R12, RZ, P6 ;  /* 0x000000ff0c0c7208 */ /* 0x000fe40003000000 */
[C---:B---3--:R-:W-:Y:S01]  /*0f50*/  FSETP.GEU.AND P6, PT, R45.reuse, -R16, PT ;  /* 0x800000102d00720b */ /* 0x048fe20003fce000 */
[----:B------:R-:W-:Y:S01]  /*0f60*/  FADD R16, R45, R16 ;  /* 0x000000102d107221 */ /* 0x000fe20000000000 */
[----:B------:R-:W-:Y:S01]  /*0f70*/  FSETP.GEU.AND P3, PT, R35, -R9, PT ;  /* 0x800000092300720b */ /* 0x000fe20003f6e000 */
[----:B------:R-:W-:Y:S01]  /*0f80*/  FADD R10, R37, R10 ;  /* 0x0000000a250a7221 */ /* 0x000fe20000000000 */
[----:B------:R-:W-:Y:S01]  /*0f90*/  FADD R9, R35, R9 ;  /* 0x0000000923097221 */ /* 0x000fe20000000000 */
[C---:B------:R-:W-:Y:S01]  /*0fa0*/  FSETP.GEU.AND P5, PT, R29.reuse, -R11, PT ;  /* 0x8000000b1d00720b */ /* 0x040fe20003fae000 */
[----:B------:R-:W-:Y:S01]  /*0fb0*/  FADD R11, R29, R11 ;  /* 0x0000000b1d0b7221 */ /* 0x000fe20000000000 */
[----:B------:R-:W-:Y:S01]  /*0fc0*/  BAR.SYNC.DEFER_BLOCKING 0x0 ;  /* 0x0000000000007b1d */ /* 0x000fe20000010000 */
[C---:B------:R-:W-:Y:S01]  /*0fd0*/  FSETP.GEU.AND P2, PT, R24.reuse, -R15, PT ;  /* 0x8000000f1800720b */ /* 0x040fe20003f4e000 */
[----:B------:R-:W-:Y:S01]  /*0fe0*/  FADD R15, R24, R15 ;  /* 0x0000000f180f7221 */ /* 0x000fe20000000000 */
[C---:B------:R-:W-:Y:S01]  /*0ff0*/  FSETP.GEU.AND P1, PT, R43.reuse, -R14, PT ;  /* 0x8000000e2b00720b */ /* 0x040fe20003f2e000 */
[----:B------:R-:W-:Y:S01]  /*1000*/  FADD R14, R43, R14 ;  /* 0x0000000e2b0e7221 */ /* 0x000fe20000000000 */
[----:B------:R-:W-:-:S02]  /*1010*/  FSEL R16, R16, RZ, P6 ;  /* 0x000000ff10107208 */ /* 0x000fc40003000000 */
[C---:B0-----:R-:W-:Y:S01]  /*1020*/  FSETP.GEU.AND P6, PT, R31.reuse, -R20, PT ;  /* 0x800000141f00720b */ /* 0x041fe20003fce000 */
[----:B------:R-:W-:Y:S01]  /*1030*/  FADD R20, R31, R20 ;  /* 0x000000141f147221 */ /* 0x000fe20000000000 */
[----:B------:R-:W-:Y:S02]  /*1040*/  FSEL R8, R9, RZ, P3 ;  /* 0x000000ff09087208 */ /* 0x000fe40001800000 */
[----:B------:R-:W-:Y:S02]  /*1050*/  FSEL R10, R10, RZ, P4 ;  /* 0x000000ff0a0a7208 */ /* 0x000fe40002000000 */
[C---:B------:R-:W-:Y:S01]  /*1060*/  FSETP.GEU.AND P3, PT, R28.reuse, -R19, PT ;  /* 0x800000131c00720b */ /* 0x040fe20003f6e000 */
[----:B------:R-:W-:Y:S01]  /*1070*/  FADD R19, R28, R19 ;  /* 0x000000131c137221 */ /* 0x000fe20000000000 */
[C---:B------:R-:W-:Y:S01]  /*1080*/  FSETP.GEU.AND P4, PT, R26.reuse, -R18, PT ;  /* 0x800000121a00720b */ /* 0x040fe20003f8e000 */
[----:B------:R-:W-:Y:S01]  /*1090*/  FADD R18, R26, R18 ;  /* 0x000000121a127221 */ /* 0x000fe20000000000 */
[----:B------:R-:W-:-:S02]  /*10a0*/  FSEL R24, R11, RZ, P5 ;  /* 0x000000ff0b187208 */ /* 0x000fc40002800000 */
[----:B------:R-:W-:Y:S02]  /*10b0*/  FSEL R26, R13, RZ, P0 ;  /* 0x000000ff0d1a7208 */ /* 0x000fe40000000000 */
[----:B------:R-:W-:Y:S02]  /*10c0*/  FSEL R14, R14, RZ, P1 ;  /* 0x000000ff0e0e7208 */ /* 0x000fe40000800000 */
[----:B------:R-:W-:Y:S02]  /*10d0*/  FSEL R28, R15, RZ, P2 ;  /* 0x000000ff0f1c7208 */ /* 0x000fe40001000000 */
[----:B------:R-:W-:Y:S02]  /*10e0*/  LEA R27, R38, R27, 0x2 ;  /* 0x0000001b261b7211 */ /* 0x000fe400078e10ff */
[C---:B------:R-:W-:Y:S01]  /*10f0*/  FSETP.GEU.AND P5, PT, R6.reuse, -R17, PT ;  /* 0x800000110600720b */ /* 0x040fe20003fae000 */
[----:B------:R-:W-:Y:S01]  /*1100*/  FADD R6, R6, R17 ;  /* 0x0000001106067221 */ /* 0x000fe20000000000 */
[C---:B------:R-:W-:Y:S01]  /*1110*/  FSETP.GEU.AND P0, PT, R36.reuse, -R22, PT ;  /* 0x800000162400720b */ /* 0x040fe20003f0e000 */
[----:B------:R-:W-:Y:S01]  /*1120*/  FADD R22, R36, R22 ;  /* 0x0000001624167221 */ /* 0x000fe20000000000 */
[C---:B------:R-:W-:Y:S01]  /*1130*/  FSETP.GEU.AND P1, PT, R32.reuse, -R21, PT ;  /* 0x800000152000720b */ /* 0x040fe20003f2e000 */
[----:B------:R-:W-:Y:S01]  /*1140*/  FADD R21, R32, R21 ;  /* 0x0000001520157221 */ /* 0x000fe20000000000 */
[C---:B------:R-:W-:Y:S01]  /*1150*/  FSETP.GEU.AND P2, PT, R30.reuse, -R23, PT ;  /* 0x800000171e00720b */ /* 0x040fe20003f4e000 */
[----:B------:R-:W-:Y:S01]  /*1160*/  FADD R23, R30, R23 ;  /* 0x000000171e177221 */ /* 0x000fe20000000000 */
[----:B------:R-:W-:Y:S01]  /*1170*/  FSEL R20, R20, RZ, P6 ;  /* 0x000000ff14147208 */ /* 0x000fe20003000000 */
[----:B------:R0:W-:Y:S01]  /*1180*/  STS [R27+0x50], R8 ;  /* 0x000050081b007388 */ /* 0x0001e20000000800 */
[----:B------:R-:W-:-:S02]  /*1190*/  FSEL R6, R6, RZ, P5 ;  /* 0x000000ff06067208 */ /* 0x000fc40002800000 */
[----:B------:R-:W-:Y:S01]  /*11a0*/  FSEL R18, R18, RZ, P4 ;  /* 0x000000ff12127208 */ /* 0x000fe20002000000 */
[----:B------:R1:W-:Y:S01]  /*11b0*/  STS [R27+0xa0], R10 ;  /* 0x0000a00a1b007388 */ /* 0x0003e20000000800 */
[----:B------:R-:W-:-:S03]  /*11c0*/  FSEL R22, R22, RZ, P0 ;  /* 0x000000ff16167208 */ /* 0x000fc60000000000 */
[----:B------:R3:W-:Y:S01]  /*11d0*/  STS [R27+0x30], R20 ;  /* 0x000030141b007388 */ /* 0x0007e20000000800 */
[----:B0-----:R-:W-:-:S03]  /*11e0*/  FSEL R8, R19, RZ, P3 ;  /* 0x000000ff13087208 */ /* 0x001fc60001800000 */
[----:B------:R2:W-:Y:S01]  /*11f0*/  STS [R27], R4 ;  /* 0x000000041b007388 */ /* 0x0005e20000000800 */
[----:B-1----:R-:W-:Y:S02]  /*1200*/  FSEL R10, R21, RZ, P1 ;  /* 0x000000ff150a7208 */ /* 0x002fe40000800000 */
[----:B---3--:R-:W-:Y:S01]  /*1210*/  FSEL R20, R23, RZ, P2 ;  /* 0x000000ff17147208 */ /* 0x008fe20001000000 */
[----:B------:R-:W-:Y:S01]  /*1220*/  STS [R27+0xf0], R24 ;  /* 0x0000f0181b007388 */ /* 0x000fe20000000800 */
[----:B--2---:R-:W-:-:S03]  /*1230*/  IMAD.SHL.U32 R4, R7, 0x4, RZ ;  /* 0x0000000407047824 */ /* 0x004fc600078e00ff */
[----:B------:R-:W-:Y:S04]  /*1240*/  STS [R27+0x10], R12 ;  /* 0x0000100c1b007388 */ /* 0x000fe80000000800 */
[----:B------:R-:W-:Y:S01]  /*1250*/  STS [R27+0x60], R26 ;  /* 0x0000601a1b007388 */ /* 0x000fe20000000800 */
[----:B------:R-:W-:-:S03]  /*1260*/  LOP3.LUT R4, R4, 0x3fc, RZ, 0xc0, !PT ;  /* 0x000003fc04047812 */ /* 0x000fc600078ec0ff */
[----:B------:R-:W-:Y:S04]  /*1270*/  STS [R27+0xb0], R14 ;  /* 0x0000b00e1b007388 */ /* 0x000fe80000000800 */
[----:B------:R-:W-:Y:S04]  /*1280*/  STS [R27+0x100], R28 ;  /* 0x0001001c1b007388 */ /* 0x000fe80000000800 */
[----:B------:R-:W-:Y:S04]  /*1290*/  STS [R27+0x20], R16 ;  /* 0x000020101b007388 */ /* 0x000fe80000000800 */
[----:B------:R0:W-:Y:S04]  /*12a0*/  STS [R27+0x70], R6 ;  /* 0x000070061b007388 */ /* 0x0001e80000000800 */
[----:B------:R-:W-:Y:S04]  /*12b0*/  STS [R27+0xc0], R18 ;  /* 0x0000c0121b007388 */ /* 0x000fe80000000800 */
[----:B------:R-:W-:Y:S04]  /*12c0*/  STS [R27+0x110], R8 ;  /* 0x000110081b007388 */ /* 0x000fe80000000800 */
[----:B------:R-:W-:Y:S04]  /*12d0*/  STS [R27+0x80], R10 ;  /* 0x0000800a1b007388 */ /* 0x000fe80000000800 */
[----:B------:R-:W-:Y:S04]  /*12e0*/  STS [R27+0xd0], R22 ;  /* 0x0000d0161b007388 */ /* 0x000fe80000000800 */
[----:B------:R1:W-:Y:S01]  /*12f0*/  STS [R27+0x120], R20 ;  /* 0x000120141b007388 */ /* 0x0003e20000000800 */
[----:B------:R-:W-:-:S02]  /*1300*/  LOP3.LUT R7, R4, 0x400, RZ, 0xfc, !PT ;  /* 0x0000040004077812 */ /* 0x000fc400078efcff */
[----:B------:R-:W-:Y:S02]  /*1310*/  LOP3.LUT R11, R4, 0x800, RZ, 0xfc, !PT ;  /* 0x00000800040b7812 */ /* 0x000fe400078efcff */
[----:B0-----:R-:W-:Y:S02]  /*1320*/  LOP3.LUT R6, R3, 0xfc, RZ, 0xc0, !PT ;  /* 0x000000fc03067812 */ /* 0x001fe400078ec0ff */
[----:B------:R-:W-:Y:S02]  /*1330*/  LOP3.LUT R9, R7, 0x7f0, RZ, 0xc0, !PT ;  /* 0x000007f007097812 */ /* 0x000fe400078ec0ff */
[----:B------:R-:W-:Y:S02]  /*1340*/  LOP3.LUT R11, R11, 0xbf0, RZ, 0xc0, !PT ;  /* 0x00000bf00b0b7812 */ /* 0x000fe400078ec0ff */
[----:B------:R-:W-:Y:S01]  /*1350*/  LEA R7, R6, UR4, 0x2 ;  /* 0x0000000406077c11 */ /* 0x000fe2000f8e10ff */
[----:B------:R-:W-:Y:S02]  /*1360*/  VIADD R9, R9, UR4 ;  /* 0x0000000409097c36 */ /* 0x000fe40008000000 */
[----:B------:R-:W-:-:S02]  /*1370*/  VIADD R11, R11, UR4 ;  /* 0x000000040b0b7c36 */ /* 0x000fc40008000000 */
[C---:B------:R-:W-:Y:S01]  /*1380*/  IMAD R16, R4.reuse, 0x4, R7 ;  /* 0x0000000404107824 */ /* 0x040fe200078e0207 */
[----:B------:R-:W-:Y:S01]  /*1390*/  BAR.SYNC.DEFER_BLOCKING 0x0 ;  /* 0x0000000000007b1d */ /* 0x000fe20000010000 */
[C---:B------:R-:W-:Y:S01]  /*13a0*/  LEA R12, R4.reuse, R9, 0x2 ;  /* 0x00000009040c7211 */ /* 0x040fe200078e10ff */
[----:B------:R-:W-:Y:S01]  /*13b0*/  IMAD R11, R4, 0x4, R11 ;  /* 0x00000004040b7824 */ /* 0x000fe200078e020b */
[----:B------:R-:W-:-:S05]  /*13c0*/  SHF.R.U32.HI R3, RZ, 0x2, R3 ;  /* 0x00000002ff037819 */ /* 0x000fca0000011603 */
[----:B------:R-:W0:Y:S01]  /*13d0*/  LDC.64 R6, c[0x0][0x240] ;  /* 0x00009000ff067b82 */ /* 0x000e220000000a00 */
[----:B------:R-:W-:Y:S01]  /*13e0*/  SGXT.U32 R3, R3, 0x6 ;  /* 0x000000060303781a */ /* 0x000fe20000000000 */
[----:B------:R-:W2:Y:S04]  /*13f0*/  LDS.128 R16, [R16] ;  /* 0x0000000010107984 */ /* 0x000ea80000000c00 */
[----:B------:R-:W3:Y:S04]  /*1400*/  LDS.128 R12, [R12+0x1000] ;  /* 0x001000000c0c7984 */ /* 0x000ee80000000c00 */
[----:B------:R-:W4:Y:S01]  /*1410*/  LDS.128 R8, [R11+0x2000] ;  /* 0x002000000b087984 */ /* 0x000f220000000c00 */
[----:B------:R-:W-:-:S02]  /*1420*/  LOP3.LUT R0, R0, 0xc, R5, 0xf8, !PT ;  /* 0x0000000c00007812 */ /* 0x000fc400078ef805 */
[----:B------:R-:W-:Y:S02]  /*1430*/  PRMT R3, R3, 0x6540, R2 ;  /* 0x0000654003037816 */ /* 0x000fe40000000002 */
[C---:B------:R-:W-:Y:S01]  /*1440*/  ISETP.GE.AND P0, PT, R0.reuse, 0x10, PT ;  /* 0x000000100000780c */ /* 0x040fe20003f06270 */
[----:B------:R-:W-:Y:S01]  /*1450*/  IMAD.SHL.U32 R24, R0, 0x800, RZ ;  /* 0x0000080000187824 */ /* 0x000fe200078e00ff */
[C---:B------:R-:W-:Y:S02]  /*1460*/  LOP3.LUT R5, R3.reuse, 0x40, RZ, 0xfc, !PT ;  /* 0x0000004003057812 */ /* 0x040fe400078efcff */
[C---:B------:R-:W-:Y:S02]  /*1470*/  LOP3.LUT R2, R3.reuse, 0x80, RZ, 0xfc, !PT ;  /* 0x0000008003027812 */ /* 0x040fe400078efcff */
[----:B-1----:R-:W-:Y:S02]  /*1480*/  LOP3.LUT R20, R4, 0xc00, RZ, 0xfc, !PT ;  /* 0x00000c0004147812 */ /* 0x002fe400078efcff */
[----:B------:R-:W-:-:S02]  /*1490*/  LOP3.LUT R0, R3, 0xc0, RZ, 0xfc, !PT ;  /* 0x000000c003007812 */ /* 0x000fc400078efcff */
[----:B------:R-:W-:Y:S02]  /*14a0*/  ISETP.LT.AND P3, PT, R3, 0x800, !P0 ;  /* 0x000008000300780c */ /* 0x000fe40004761270 */
[----:B------:R-:W-:Y:S02]  /*14b0*/  ISETP.LT.AND P2, PT, R5, 0x800, !P0 ;  /* 0x000008000500780c */ /* 0x000fe40004741270 */
[----:B------:R-:W-:Y:S01]  /*14c0*/  ISETP.LT.AND P1, PT, R2, 0x800, !P0 ;  /* 0x000008000200780c */ /* 0x000fe20004721270 */
[--C-:B------:R-:W-:Y:S01]  /*14d0*/  IMAD R3, R3, 0x4, R24.reuse ;  /* 0x0000000403037824 */ /* 0x100fe200078e0218 */
[----:B------:R-:W-:Y:S02]  /*14e0*/  LOP3.LUT R20, R20, 0xff0, RZ, 0xc0, !PT ;  /* 0x00000ff014147812 */ /* 0x000fe400078ec0ff */
[----:B------:R-:W-:Y:S01]  /*14f0*/  ISETP.LT.AND P0, PT, R0, 0x800, !P0 ;  /* 0x000008000000780c */ /* 0x000fe20004701270 */
[----:B------:R-:W-:Y:S01]  /*1500*/  IMAD R21, R5, 0x4, R24 ;  /* 0x0000000405157824 */ /* 0x000fe200078e0218 */
[----:B------:R-:W-:Y:S01]  /*1510*/  LEA R23, R2, R24, 0x2 ;  /* 0x0000001802177211 */ /* 0x000fe200078e10ff */
[----:B------:R-:W-:-:S02]  /*1520*/  VIADD R5, R20, UR4 ;  /* 0x0000000414057c36 */ /* 0x000fc40008000000 */
[----:B0-----:R-:W-:-:S04]  /*1530*/  IMAD.WIDE R2, R3, 0x4, R6 ;  /* 0x0000000403027825 */ /* 0x001fc800078e0206 */
[--C-:B------:R-:W-:Y:S01]  /*1540*/  IMAD.WIDE R20, R21, 0x4, R6.reuse ;  /* 0x0000000415147825 */ /* 0x100fe200078e0206 */
[----:B--2---:R0:W-:Y:S03]  /*1550*/  @P3 STG.E.128 desc[UR6][R2.64], R16 ;  /* 0x0000001002003986 */ /* 0x0041e6000c101d06 */
[----:B------:R-:W-:Y:S01]  /*1560*/  IMAD.WIDE R22, R23, 0x4, R6 ;  /* 0x0000000417167825 */ /* 0x000fe200078e0206 */
[----:B---3--:R0:W-:Y:S04]  /*1570*/  @P2 STG.E.128 desc[UR6][R20.64], R12 ;  /* 0x0000000c14002986 */ /* 0x0081e8000c101d06 */
[----:B----4-:R0:W-:Y:S01]  /*1580*/  @P1 STG.E.128 desc[UR6][R22.64], R8 ;  /* 0x0000000816001986 */ /* 0x0101e2000c101d06 */
[----:B------:R-:W-:Y:S01]  /*1590*/  IMAD R5, R4, 0x4, R5 ;  /* 0x0000000404057824 */ /* 0x000fe200078e0205 */
[----:B0-----:R-:W-:Y:S06]  /*15a0*/  @!P0 EXIT ;  /* 0x000000000000894d */ /* 0x001fec0003800000 */
[----:B0-----:R-:W0:Y:S01]  /*15b0*/  LDS.128 R8, [R5+0x3000] ;  /* 0x0030000005087984 */ /* 0x001e220000000c00 */
[----:B------:R-:W-:-:S04]  /*15c0*/  IMAD R3, R0, 0x4, R24 ;  /* 0x0000000400037824 */ /* 0x000fc800078e0218 */
[----:B------:R-:W-:-:S05]  /*15d0*/  IMAD.WIDE R6, R3, 0x4, R6 ;  /* 0x0000000403067825 */ /* 0x000fca00078e0206 */
[----:B0-----:R-:W-:Y:S01]  /*15e0*/  STG.E.128 desc[UR6][R6.64], R8 ;  /* 0x0000000806007986 */ /* 0x001fe2000c101d06 */
[----:B------:R-:W-:Y:S05]  /*15f0*/  EXIT ;  /* 0x000000000000794d */ /* 0x000fea0003800000 */
.L_x_0:
[----:B------:R-:W-:-:S00]  /*1600*/  BRA `(.L_x_0) ;  /* 0xfffffffc00fc7947 */ /* 0x000fc0000383ffff */
[----:B------:R-:W-:-:S00]  /*1610*/  NOP ;  /* 0x0000000000007918 */ /* 0x000fc00000000000 */
        /* <DEDUP_REMOVED lines=14> */
.L_x_1:


//--------------------- .nv.global.init           --------------------------
	.section	.nv.global.init,"aw",@progbits
.nv.global.init:
	.type		_$_str,@object
	.size		_$_str,(_$_str_$_2 - _$_str)
_$_str:
        /*0000*/ 	.byte	0x5f, 0x5f, 0x43, 0x55, 0x44, 0x41, 0x5f, 0x46, 0x54, 0x5a, 0x00
	.type		_$_str_$_2,@object
	.size		_$_str_$_2,(.L_1 - _$_str_$_2)
_$_str_$_2:
        /*000b*/ 	.byte	0x5f, 0x5f, 0x43, 0x55, 0x44, 0x41, 0x5f, 0x50, 0x52, 0x45, 0x43, 0x5f, 0x53, 0x51, 0x52, 0x54
        /*001b*/ 	.byte	0x00
.L_1:


//--------------------- .nv.shared.triton_poi_fused__native_batch_norm_legit_no_training_add_relu_29 --------------------------
	.section	.nv.shared.triton_poi_fused__native_batch_norm_legit_no_training_add_relu_29,"aw",@nobits
	.sectionflags	@""
	.align	16
	.zero		1024


//--------------------- .nv.constant0.triton_poi_fused__native_batch_norm_legit_no_training_add_relu_29 --------------------------
	.section	.nv.constant0.triton_poi_fused__native_batch_norm_legit_no_training_add_relu_29,"a",@progbits
	.sectionflags	@""
	.align	4
.nv.constant0.triton_poi_fused__native_batch_norm_legit_no_training_add_relu_29:
	.zero		592
